//
// Generated by NVIDIA NVVM Compiler
//
// Compiler Build ID: CL-36424714
// Cuda compilation tools, release 13.0, V13.0.88
// Based on NVVM 20.0.0
//

.version 9.0
.target sm_100
.address_size 64

	// .globl	_Z17block_scan_kernelPKjPjS1_m
.extern .shared .align 16 .b8 sdata[];

.visible .entry _Z17block_scan_kernelPKjPjS1_m(
	.param .u64 .ptr .align 1 _Z17block_scan_kernelPKjPjS1_m_param_0,
	.param .u64 .ptr .align 1 _Z17block_scan_kernelPKjPjS1_m_param_1,
	.param .u64 .ptr .align 1 _Z17block_scan_kernelPKjPjS1_m_param_2,
	.param .u64 _Z17block_scan_kernelPKjPjS1_m_param_3
)
{
	.reg .pred 	%p<7>;
	.reg .b32 	%r<29>;
	.reg .b64 	%rd<15>;

	ld.param.u64 	%rd2, [_Z17block_scan_kernelPKjPjS1_m_param_0];
	ld.param.u64 	%rd3, [_Z17block_scan_kernelPKjPjS1_m_param_1];
	ld.param.u64 	%rd4, [_Z17block_scan_kernelPKjPjS1_m_param_2];
	ld.param.u64 	%rd5, [_Z17block_scan_kernelPKjPjS1_m_param_3];
	mov.u32 	%r1, %ctaid.x;
	mov.u32 	%r2, %ntid.x;
	mov.u32 	%r3, %tid.x;
	mad.lo.s32 	%r12, %r1, %r2, %r3;
	cvt.u64.u32 	%rd1, %r12;
	setp.le.u64 	%p1, %rd5, %rd1;
	mov.b32 	%r26, 0;
	@%p1 bra 	$L__BB0_2;
	cvta.to.global.u64 	%rd6, %rd2;
	shl.b64 	%rd7, %rd1, 2;
	add.s64 	%rd8, %rd6, %rd7;
	ld.global.u32 	%r26, [%rd8];
$L__BB0_2:
	shl.b32 	%r13, %r3, 2;
	mov.u32 	%r14, sdata;
	add.s32 	%r6, %r14, %r13;
	st.shared.u32 	[%r6], %r26;
	bar.sync 	0;
	setp.lt.u32 	%p2, %r2, 2;
	@%p2 bra 	$L__BB0_7;
	mov.b32 	%r27, 1;
$L__BB0_4:
	setp.lt.u32 	%p3, %r3, %r27;
	mov.b32 	%r28, 0;
	@%p3 bra 	$L__BB0_6;
	sub.s32 	%r17, %r3, %r27;
	shl.b32 	%r18, %r17, 2;
	add.s32 	%r20, %r14, %r18;
	ld.shared.u32 	%r28, [%r20];
$L__BB0_6:
	bar.sync 	0;
	ld.shared.u32 	%r21, [%r6];
	add.s32 	%r22, %r21, %r28;
	st.shared.u32 	[%r6], %r22;
	bar.sync 	0;
	shl.b32 	%r27, %r27, 1;
	setp.lt.u32 	%p4, %r27, %r2;
	@%p4 bra 	$L__BB0_4;
$L__BB0_7:
	setp.le.u64 	%p5, %rd5, %rd1;
	@%p5 bra 	$L__BB0_9;
	ld.shared.u32 	%r23, [%r6];
	cvta.to.global.u64 	%rd9, %rd3;
	shl.b64 	%rd10, %rd1, 2;
	add.s64 	%rd11, %rd9, %rd10;
	st.global.u32 	[%rd11], %r23;
$L__BB0_9:
	add.s32 	%r24, %r2, -1;
	setp.ne.s32 	%p6, %r3, %r24;
	@%p6 bra 	$L__BB0_11;
	ld.shared.u32 	%r25, [%r6];
	cvta.to.global.u64 	%rd12, %rd4;
	mul.wide.u32 	%rd13, %r1, 4;
	add.s64 	%rd14, %rd12, %rd13;
	st.global.u32 	[%rd14], %r25;
$L__BB0_11:
	ret;

}
	// .globl	_Z18add_offsets_kernelPjPKjm
.visible .entry _Z18add_offsets_kernelPjPKjm(
	.param .u64 .ptr .align 1 _Z18add_offsets_kernelPjPKjm_param_0,
	.param .u64 .ptr .align 1 _Z18add_offsets_kernelPjPKjm_param_1,
	.param .u64 _Z18add_offsets_kernelPjPKjm_param_2
)
{
	.reg .pred 	%p<4>;
	.reg .b32 	%r<9>;
	.reg .b64 	%rd<11>;

	ld.param.u64 	%rd2, [_Z18add_offsets_kernelPjPKjm_param_0];
	ld.param.u64 	%rd3, [_Z18add_offsets_kernelPjPKjm_param_1];
	ld.param.u64 	%rd4, [_Z18add_offsets_kernelPjPKjm_param_2];
	mov.u32 	%r1, %ctaid.x;
	mov.u32 	%r2, %ntid.x;
	mov.u32 	%r3, %tid.x;
	mad.lo.s32 	%r4, %r1, %r2, %r3;
	cvt.u64.u32 	%rd1, %r4;
	setp.le.u64 	%p1, %rd4, %rd1;
	setp.eq.s32 	%p2, %r1, 0;
	or.pred  	%p3, %p2, %p1;
	@%p3 bra 	$L__BB1_2;
	cvta.to.global.u64 	%rd5, %rd3;
	cvta.to.global.u64 	%rd6, %rd2;
	add.s32 	%r5, %r1, -1;
	mul.wide.u32 	%rd7, %r5, 4;
	add.s64 	%rd8, %rd5, %rd7;
	ld.global.u32 	%r6, [%rd8];
	shl.b64 	%rd9, %rd1, 2;
	add.s64 	%rd10, %rd6, %rd9;
	ld.global.u32 	%r7, [%rd10];
	add.s32 	%r8, %r7, %r6;
	st.global.u32 	[%rd10], %r8;
$L__BB1_2:
	ret;

}


// ===== COMPILED SASS (sm_100) =====

	.target	sm_100

	.elftype	@"ET_EXEC"


//--------------------- .note.nv.tkinfo           --------------------------
	.section	.note.nv.tkinfo,"",@"SHT_NOTE"
	.sectionflags	@"SHF_NOTE_NV_TKINFO"
	.tkinfo
        /*0018*/ 	.word	0x00000002
        /*0030*/ 	.string	""
        /*0030*/ 	.string	"ptxas"
        /*0030*/ 	.string	"Cuda compilation tools, release 13.0, V13.0.88"
        /*0030*/ 	.string	"Build cuda_13.0.r13.0/compiler.36424714_0"
        /*0030*/ 	.string	"-arch sm_100 -m 64 "



//--------------------- .note.nv.cuinfo           --------------------------
	.section	.note.nv.cuinfo,"",@"SHT_NOTE"
	.sectionflags	@"SHF_NOTE_NV_CUINFO"
        /*0018*/ 	.short	0x0002
        /*001a*/ 	.short	0x0064
        /*001c*/ 	.short	0x0082
	.zero		2


//--------------------- .nv.info                  --------------------------
	.section	.nv.info,"",@"SHT_CUDA_INFO"
	.align	4


	//----- nvinfo : EIATTR_REGCOUNT
	.align		4
        /*0000*/ 	.byte	0x04, 0x2f
        /*0002*/ 	.short	(.L_1 - .L_0)
	.align		4
.L_0:
        /*0004*/ 	.word	index@(_Z17block_scan_kernelPKjPjS1_m)
        /*0008*/ 	.word	0x0000000c


	//----- nvinfo : EIATTR_FRAME_SIZE
	.align		4
.L_1:
        /*000c*/ 	.byte	0x04, 0x11
        /*000e*/ 	.short	(.L_3 - .L_2)
	.align		4
.L_2:
        /*0010*/ 	.word	index@(_Z17block_scan_kernelPKjPjS1_m)
        /*0014*/ 	.word	0x00000000


	//----- nvinfo : EIATTR_REGCOUNT
	.align		4
.L_3:
        /*0018*/ 	.byte	0x04, 0x2f
        /*001a*/ 	.short	(.L_5 - .L_4)
	.align		4
.L_4:
        /*001c*/ 	.word	index@(_Z18add_offsets_kernelPjPKjm)
        /*0020*/ 	.word	0x0000000a


	//----- nvinfo : EIATTR_FRAME_SIZE
	.align		4
.L_5:
        /*0024*/ 	.byte	0x04, 0x11
        /*0026*/ 	.short	(.L_7 - .L_6)
	.align		4
.L_6:
        /*0028*/ 	.word	index@(_Z18add_offsets_kernelPjPKjm)
        /*002c*/ 	.word	0x00000000


	//----- nvinfo : EIATTR_MIN_STACK_SIZE
	.align		4
.L_7:
        /*0030*/ 	.byte	0x04, 0x12
        /*0032*/ 	.short	(.L_9 - .L_8)
	.align		4
.L_8:
        /*0034*/ 	.word	index@(_Z18add_offsets_kernelPjPKjm)
        /*0038*/ 	.word	0x00000000


	//----- nvinfo : EIATTR_MIN_STACK_SIZE
	.align		4
.L_9:
        /*003c*/ 	.byte	0x04, 0x12
        /*003e*/ 	.short	(.L_11 - .L_10)
	.align		4
.L_10:
        /*0040*/ 	.word	index@(_Z17block_scan_kernelPKjPjS1_m)
        /*0044*/ 	.word	0x00000000
.L_11:


//--------------------- .nv.compat                --------------------------
	.section	.nv.compat,"",@"SHT_CUDA_COMPAT_INFO"
	.align	4
        /*0000*/ 	.byte	0x02, 0x09, 0x00, 0x00, 0x02, 0x02, 0x01, 0x00, 0x02, 0x05, 0x05, 0x00, 0x03, 0x07, 0x01, 0x01
        /*0010*/ 	.byte	0x02, 0x03, 0x00, 0x00, 0x02, 0x06, 0x01, 0x00, 0x04, 0x0b, 0x08, 0x00, 0x09, 0x00, 0x00, 0x00
        /*0020*/ 	.byte	0x00, 0x00, 0x00, 0x00


//--------------------- .nv.info._Z18add_offsets_kernelPjPKjm --------------------------
	.section	.nv.info._Z18add_offsets_kernelPjPKjm,"",@"SHT_CUDA_INFO"
	.sectionflags	@""
	.align	4


	//----- nvinfo : EIATTR_CUDA_API_VERSION
	.align		4
        /*0000*/ 	.byte	0x04, 0x37
        /*0002*/ 	.short	(.L_13 - .L_12)
.L_12:
        /*0004*/ 	.word	0x00000082


	//----- nvinfo : EIATTR_KPARAM_INFO
	.align		4
.L_13:
        /*0008*/ 	.byte	0x04, 0x17
        /*000a*/ 	.short	(.L_15 - .L_14)
.L_14:
        /*000c*/ 	.word	0x00000000
        /*0010*/ 	.short	0x0002
        /*0012*/ 	.short	0x0010
        /*0014*/ 	.byte	0x00, 0xf0, 0x21, 0x00


	//----- nvinfo : EIATTR_KPARAM_INFO
	.align		4
.L_15:
        /*0018*/ 	.byte	0x04, 0x17
        /*001a*/ 	.short	(.L_17 - .L_16)
.L_16:
        /*001c*/ 	.word	0x00000000
        /*0020*/ 	.short	0x0001
        /*0022*/ 	.short	0x0008
        /*0024*/ 	.byte	0x00, 0xf5, 0x21, 0x00


	//----- nvinfo : EIATTR_KPARAM_INFO
	.align		4
.L_17:
        /*0028*/ 	.byte	0x04, 0x17
        /*002a*/ 	.short	(.L_19 - .L_18)
.L_18:
        /*002c*/ 	.word	0x00000000
        /*0030*/ 	.short	0x0000
        /*0032*/ 	.short	0x0000
        /*0034*/ 	.byte	0x00, 0xf5, 0x21, 0x00


	//----- nvinfo : EIATTR_SPARSE_MMA_MASK
	.align		4
.L_19:
        /*0038*/ 	.byte	0x03, 0x50
        /*003a*/ 	.short	0x0000


	//----- nvinfo : EIATTR_MAXREG_COUNT
	.align		4
        /*003c*/ 	.byte	0x03, 0x1b
        /*003e*/ 	.short	0x00ff


	//----- nvinfo : EIATTR_MERCURY_ISA_VERSION
	.align		4
        /*0040*/ 	.byte	0x03, 0x5f
        /*0042*/ 	.short	0x0101


	//----- nvinfo : EIATTR_VRC_CTA_INIT_COUNT
	.align		4
        /*0044*/ 	.byte	0x02, 0x4a
	.zero		1
	.zero		1


	//----- nvinfo : EIATTR_EXIT_INSTR_OFFSETS
	.align		4
        /*0048*/ 	.byte	0x04, 0x1c
        /*004a*/ 	.short	(.L_21 - .L_20)


	//   ....[0]....
.L_20:
        /*004c*/ 	.word	0x00000090


	//   ....[1]....
        /*0050*/ 	.word	0x00000150


	//----- nvinfo : EIATTR_CBANK_PARAM_SIZE
	.align		4
.L_21:
        /*0054*/ 	.byte	0x03, 0x19
        /*0056*/ 	.short	0x0018


	//----- nvinfo : EIATTR_PARAM_CBANK
	.align		4
        /*0058*/ 	.byte	0x04, 0x0a
        /*005a*/ 	.short	(.L_23 - .L_22)
	.align		4
.L_22:
        /*005c*/ 	.word	index@(.nv.constant0._Z18add_offsets_kernelPjPKjm)
        /*0060*/ 	.short	0x0380
        /*0062*/ 	.short	0x0018


	//----- nvinfo : EIATTR_SW_WAR
	.align		4
.L_23:
        /*0064*/ 	.byte	0x04, 0x36
        /*0066*/ 	.short	(.L_25 - .L_24)
.L_24:
        /*0068*/ 	.word	0x00000008
.L_25:


//--------------------- .nv.info._Z17block_scan_kernelPKjPjS1_m --------------------------
	.section	.nv.info._Z17block_scan_kernelPKjPjS1_m,"",@"SHT_CUDA_INFO"
	.sectionflags	@""
	.align	4


	//----- nvinfo : EIATTR_CUDA_API_VERSION
	.align		4
        /*0000*/ 	.byte	0x04, 0x37
        /*0002*/ 	.short	(.L_27 - .L_26)
.L_26:
        /*0004*/ 	.word	0x00000082


	//----- nvinfo : EIATTR_KPARAM_INFO
	.align		4
.L_27:
        /*0008*/ 	.byte	0x04, 0x17
        /*000a*/ 	.short	(.L_29 - .L_28)
.L_28:
        /*000c*/ 	.word	0x00000000
        /*0010*/ 	.short	0x0003
        /*0012*/ 	.short	0x0018
        /*0014*/ 	.byte	0x00, 0xf0, 0x21, 0x00


	//----- nvinfo : EIATTR_KPARAM_INFO
	.align		4
.L_29:
        /*0018*/ 	.byte	0x04, 0x17
        /*001a*/ 	.short	(.L_31 - .L_30)
.L_30:
        /*001c*/ 	.word	0x00000000
        /*0020*/ 	.short	0x0002
        /*0022*/ 	.short	0x0010
        /*0024*/ 	.byte	0x00, 0xf5, 0x21, 0x00


	//----- nvinfo : EIATTR_KPARAM_INFO
	.align		4
.L_31:
        /*0028*/ 	.byte	0x04, 0x17
        /*002a*/ 	.short	(.L_33 - .L_32)
.L_32:
        /*002c*/ 	.word	0x00000000
        /*0030*/ 	.short	0x0001
        /*0032*/ 	.short	0x0008
        /*0034*/ 	.byte	0x00, 0xf5, 0x21, 0x00


	//----- nvinfo : EIATTR_KPARAM_INFO
	.align		4
.L_33:
        /*0038*/ 	.byte	0x04, 0x17
        /*003a*/ 	.short	(.L_35 - .L_34)
.L_34:
        /*003c*/ 	.word	0x00000000
        /*0040*/ 	.short	0x0000
        /*0042*/ 	.short	0x0000
        /*0044*/ 	.byte	0x00, 0xf5, 0x21, 0x00


	//----- nvinfo : EIATTR_SPARSE_MMA_MASK
	.align		4
.L_35:
        /*0048*/ 	.byte	0x03, 0x50
        /*004a*/ 	.short	0x0000


	//----- nvinfo : EIATTR_MAXREG_COUNT
	.align		4
        /*004c*/ 	.byte	0x03, 0x1b
        /*004e*/ 	.short	0x00ff


	//----- nvinfo : EIATTR_NUM_BARRIERS
	.align		4
        /*0050*/ 	.byte	0x02, 0x4c
        /*0052*/ 	.byte	0x01
	.zero		1


	//----- nvinfo : EIATTR_MERCURY_ISA_VERSION
	.align		4
        /*0054*/ 	.byte	0x03, 0x5f
        /*0056*/ 	.short	0x0101


	//----- nvinfo : EIATTR_VRC_CTA_INIT_COUNT
	.align		4
        /*0058*/ 	.byte	0x02, 0x4a
	.zero		1
	.zero		1


	//----- nvinfo : EIATTR_EXIT_INSTR_OFFSETS
	.align		4
        /*005c*/ 	.byte	0x04, 0x1c
        /*005e*/ 	.short	(.L_37 - .L_36)


	//   ....[0]....
.L_36:
        /*0060*/ 	.word	0x000002e0


	//   ....[1]....
        /*0064*/ 	.word	0x00000330


	//----- nvinfo : EIATTR_CBANK_PARAM_SIZE
	.align		4
.L_37:
        /*0068*/ 	.byte	0x03, 0x19
        /*006a*/ 	.short	0x0020


	//----- nvinfo : EIATTR_PARAM_CBANK
	.align		4
        /*006c*/ 	.byte	0x04, 0x0a
        /*006e*/ 	.short	(.L_39 - .L_38)
	.align		4
.L_38:
        /*0070*/ 	.word	index@(.nv.constant0._Z17block_scan_kernelPKjPjS1_m)
        /*0074*/ 	.short	0x0380
        /*0076*/ 	.short	0x0020


	//----- nvinfo : EIATTR_SW_WAR
	.align		4
.L_39:
        /*0078*/ 	.byte	0x04, 0x36
        /*007a*/ 	.short	(.L_41 - .L_40)
.L_40:
        /*007c*/ 	.word	0x00000008
.L_41:


//--------------------- .nv.callgraph             --------------------------
	.section	.nv.callgraph,"",@"SHT_CUDA_CALLGRAPH"
	.align	4
	.sectionentsize	8
	.align		4
        /*0000*/ 	.word	0x00000000
	.align		4
        /*0004*/ 	.word	0xffffffff
	.align		4
        /*0008*/ 	.word	0x00000000
	.align		4
        /*000c*/ 	.word	0xfffffffe
	.align		4
        /*0010*/ 	.word	0x00000000
	.align		4
        /*0014*/ 	.word	0xfffffffd
	.align		4
        /*0018*/ 	.word	0x00000000
	.align		4
        /*001c*/ 	.word	0xfffffffc


//--------------------- .text._Z18add_offsets_kernelPjPKjm --------------------------
	.section	.text._Z18add_offsets_kernelPjPKjm,"ax",@progbits
	.align	128
        .global         _Z18add_offsets_kernelPjPKjm
        .type           _Z18add_offsets_kernelPjPKjm,@function
        .size           _Z18add_offsets_kernelPjPKjm,(.L_x_4 - _Z18add_offsets_kernelPjPKjm)
        .other          _Z18add_offsets_kernelPjPKjm,@"STO_CUDA_ENTRY STV_DEFAULT"
_Z18add_offsets_kernelPjPKjm:
.text._Z18add_offsets_kernelPjPKjm:
[----:B------:R-:W-:Y:S01]  /*0000*/  LDC R1, c[0x0][0x37c] ;  /* 0x0000df00ff017b82 */ /* 0x000fe20000000800 */
[----:B------:R-:W0:Y:S01]  /*0010*/  S2R R5, SR_CTAID.X ;  /* 0x0000000000057919 */ /* 0x000e220000002500 */
[----:B------:R-:W0:Y:S01]  /*0020*/  LDCU UR4, c[0x0][0x360] ;  /* 0x00006c00ff0477ac */ /* 0x000e220008000800 */
[----:B------:R-:W0:Y:S01]  /*0030*/  S2R R0, SR_TID.X ;  /* 0x0000000000007919 */ /* 0x000e220000002100 */
[----:B------:R-:W1:Y:S01]  /*0040*/  LDCU.64 UR6, c[0x0][0x390] ;  /* 0x00007200ff0677ac */ /* 0x000e620008000a00 */
[----:B0-----:R-:W-:-:S05]  /*0050*/  IMAD R0, R5, UR4, R0 ;  /* 0x0000000405007c24 */ /* 0x001fca000f8e0200 */
[----:B-1----:R-:W-:-:S04]  /*0060*/  ISETP.GE.U32.AND P0, PT, R0, UR6, PT ;  /* 0x0000000600007c0c */ /* 0x002fc8000bf06070 */
[----:B------:R-:W-:-:S04]  /*0070*/  ISETP.GE.U32.AND.EX P0, PT, RZ, UR7, PT, P0 ;  /* 0x00000007ff007c0c */ /* 0x000fc8000bf06100 */
[----:B------:R-:W-:-:S13]  /*0080*/  ISETP.EQ.OR P0, PT, R5, RZ, P0 ;  /* 0x000000ff0500720c */ /* 0x000fda0000702670 */
[----:B------:R-:W-:Y:S05]  /*0090*/  @P0 EXIT ;  /* 0x000000000000094d */ /* 0x000fea0003800000 */
[----:B------:R-:W0:Y:S01]  /*00a0*/  LDC.64 R2, c[0x0][0x388] ;  /* 0x0000e200ff027b82 */ /* 0x000e220000000a00 */
[----:B------:R-:W1:Y:S01]  /*00b0*/  LDCU.64 UR6, c[0x0][0x380] ;  /* 0x00007000ff0677ac */ /* 0x000e620008000a00 */
[----:B------:R-:W-:Y:S01]  /*00c0*/  VIADD R5, R5, 0xffffffff ;  /* 0xffffffff05057836 */ /* 0x000fe20000000000 */
[----:B------:R-:W2:Y:S01]  /*00d0*/  LDCU.64 UR4, c[0x0][0x358] ;  /* 0x00006b00ff0477ac */ /* 0x000ea20008000a00 */
[C---:B-1----:R-:W-:Y:S02]  /*00e0*/  LEA R4, P0, R0.reuse, UR6, 0x2 ;  /* 0x0000000600047c11 */ /* 0x042fe4000f8010ff */
[----:B0-----:R-:W-:Y:S02]  /*00f0*/  IMAD.WIDE.U32 R2, R5, 0x4, R2 ;  /* 0x0000000405027825 */ /* 0x001fe400078e0002 */
[----:B------:R-:W-:-:S04]  /*0100*/  LEA.HI.X R5, R0, UR7, RZ, 0x2, P0 ;  /* 0x0000000700057c11 */ /* 0x000fc800080f14ff */
[----:B--2---:R-:W2:Y:S04]  /*0110*/  LDG.E R2, desc[UR4][R2.64] ;  /* 0x0000000402027981 */ /* 0x004ea8000c1e1900 */
[----:B------:R-:W2:Y:S02]  /*0120*/  LDG.E R7, desc[UR4][R4.64] ;  /* 0x0000000404077981 */ /* 0x000ea4000c1e1900 */
[----:B--2---:R-:W-:-:S05]  /*0130*/  IMAD.IADD R7, R2, 0x1, R7 ;  /* 0x0000000102077824 */ /* 0x004fca00078e0207 */
[----:B------:R-:W-:Y:S01]  /*0140*/  STG.E desc[UR4][R4.64], R7 ;  /* 0x0000000704007986 */ /* 0x000fe2000c101904 */
[----:B------:R-:W-:Y:S05]  /*0150*/  EXIT ;  /* 0x000000000000794d */ /* 0x000fea0003800000 */
.L_x_0:
[----:B------:R-:W-:-:S00]  /*0160*/  BRA `(.L_x_0) ;  /* 0xfffffffc00fc7947 */ /* 0x000fc0000383ffff */
[----:B------:R-:W-:-:S00]  /*0170*/  NOP ;  /* 0x0000000000007918 */ /* 0x000fc00000000000 */
        /* <DEDUP_REMOVED lines=8> */
.L_x_4:


//--------------------- .text._Z17block_scan_kernelPKjPjS1_m --------------------------
	.section	.text._Z17block_scan_kernelPKjPjS1_m,"ax",@progbits
	.align	128
        .global         _Z17block_scan_kernelPKjPjS1_m
        .type           _Z17block_scan_kernelPKjPjS1_m,@function
        .size           _Z17block_scan_kernelPKjPjS1_m,(.L_x_5 - _Z17block_scan_kernelPKjPjS1_m)
        .other          _Z17block_scan_kernelPKjPjS1_m,@"STO_CUDA_ENTRY STV_DEFAULT"
_Z17block_scan_kernelPKjPjS1_m:
.text._Z17block_scan_kernelPKjPjS1_m:
[----:B------:R-:W-:Y:S01]  /*0000*/  LDC R1, c[0x0][0x37c] ;  /* 0x0000df00ff017b82 */ /* 0x000fe20000000800 */
[----:B------:R-:W0:Y:S01]  /*0010*/  S2R R9, SR_CTAID.X ;  /* 0x0000000000097919 */ /* 0x000e220000002500 */
[----:B------:R-:W0:Y:S01]  /*0020*/  LDCU UR6, c[0x0][0x360] ;  /* 0x00006c00ff0677ac */ /* 0x000e220008000800 */
[----:B------:R-:W-:Y:S01]  /*0030*/  IMAD.MOV.U32 R4, RZ, RZ, RZ ;  /* 0x000000ffff047224 */ /* 0x000fe200078e00ff */
[----:B------:R-:W0:Y:S01]  /*0040*/  S2R R6, SR_TID.X ;  /* 0x0000000000067919 */ /* 0x000e220000002100 */
[----:B------:R-:W1:Y:S01]  /*0050*/  LDCU.64 UR4, c[0x0][0x398] ;  /* 0x00007300ff0477ac */ /* 0x000e620008000a00 */
[----:B------:R-:W2:Y:S01]  /*0060*/  LDCU.64 UR8, c[0x0][0x358] ;  /* 0x00006b00ff0877ac */ /* 0x000ea20008000a00 */
[----:B0-----:R-:W-:-:S05]  /*0070*/  IMAD R0, R9, UR6, R6 ;  /* 0x0000000609007c24 */ /* 0x001fca000f8e0206 */
[----:B-1----:R-:W-:-:S04]  /*0080*/  ISETP.GE.U32.AND P0, PT, R0, UR4, PT ;  /* 0x0000000400007c0c */ /* 0x002fc8000bf06070 */
[----:B------:R-:W-:-:S13]  /*0090*/  ISETP.GE.U32.AND.EX P0, PT, RZ, UR5, PT, P0 ;  /* 0x00000005ff007c0c */ /* 0x000fda000bf06100 */
[----:B------:R-:W0:Y:S02]  /*00a0*/  @!P0 LDC.64 R2, c[0x0][0x380] ;  /* 0x0000e000ff028b82 */ /* 0x000e240000000a00 */
[----:B0-----:R-:W-:-:S04]  /*00b0*/  @!P0 LEA R2, P1, R0, R2, 0x2 ;  /* 0x0000000200028211 */ /* 0x001fc800078210ff */
[----:B------:R-:W-:-:S05]  /*00c0*/  @!P0 LEA.HI.X R3, R0, R3, RZ, 0x2, P1 ;  /* 0x0000000300038211 */ /* 0x000fca00008f14ff */
[----:B--2---:R-:W2:Y:S01]  /*00d0*/  @!P0 LDG.E R4, desc[UR8][R2.64] ;  /* 0x0000000802048981 */ /* 0x004ea2000c1e1900 */
[----:B------:R-:W0:Y:S01]  /*00e0*/  S2UR UR5, SR_CgaCtaId ;  /* 0x00000000000579c3 */ /* 0x000e220000008800 */
[----:B------:R-:W-:Y:S01]  /*00f0*/  UMOV UR4, 0x400 ;  /* 0x0000040000047882 */ /* 0x000fe20000000000 */
[----:B------:R-:W-:Y:S02]  /*0100*/  UISETP.GE.U32.AND UP0, UPT, UR6, 0x2, UPT ;  /* 0x000000020600788c */ /* 0x000fe4000bf06070 */
[----:B0-----:R-:W-:-:S06]  /*0110*/  ULEA UR4, UR5, UR4, 0x18 ;  /* 0x0000000405047291 */ /* 0x001fcc000f8ec0ff */
[----:B------:R-:W-:-:S05]  /*0120*/  LEA R5, R6, UR4, 0x2 ;  /* 0x0000000406057c11 */ /* 0x000fca000f8e10ff */
[----:B--2---:R0:W-:Y:S01]  /*0130*/  STS [R5], R4 ;  /* 0x0000000405007388 */ /* 0x0041e20000000800 */
[----:B------:R-:W-:Y:S06]  /*0140*/  BAR.SYNC.DEFER_BLOCKING 0x0 ;  /* 0x0000000000007b1d */ /* 0x000fec0000010000 */
[----:B------:R-:W-:Y:S05]  /*0150*/  BRA.U !UP0, `(.L_x_1) ;  /* 0x0000000108387547 */ /* 0x000fea000b800000 */
[----:B------:R-:W-:-:S05]  /*0160*/  UMOV UR5, 0x1 ;  /* 0x0000000100057882 */ /* 0x000fca0000000000 */
.L_x_2:
[----:B------:R-:W-:Y:S01]  /*0170*/  ISETP.GE.U32.AND P0, PT, R6, UR5, PT ;  /* 0x0000000506007c0c */ /* 0x000fe2000bf06070 */
[----:B-1----:R-:W-:-:S12]  /*0180*/  IMAD.MOV.U32 R2, RZ, RZ, RZ ;  /* 0x000000ffff027224 */ /* 0x002fd800078e00ff */
[----:B------:R-:W-:Y:S01]  /*0190*/  @P0 VIADD R3, R6, -UR5 ;  /* 0x8000000506030c36 */ /* 0x000fe20008000000 */
[----:B------:R-:W-:-:S04]  /*01a0*/  USHF.L.U32 UR5, UR5, 0x1, URZ ;  /* 0x0000000105057899 */ /* 0x000fc800080006ff */
[----:B------:R-:W-:Y:S01]  /*01b0*/  @P0 LEA R3, R3, UR4, 0x2 ;  /* 0x0000000403030c11 */ /* 0x000fe2000f8e10ff */
[----:B------:R-:W-:-:S04]  /*01c0*/  UISETP.GE.U32.AND UP0, UPT, UR5, UR6, UPT ;  /* 0x000000060500728c */ /* 0x000fc8000bf06070 */
[----:B------:R-:W-:Y:S01]  /*01d0*/  @P0 LDS R2, [R3] ;  /* 0x0000000003020984 */ /* 0x000fe20000000800 */
[----:B------:R-:W-:Y:S06]  /*01e0*/  BAR.SYNC.DEFER_BLOCKING 0x0 ;  /* 0x0000000000007b1d */ /* 0x000fec0000010000 */
[----:B------:R-:W1:Y:S02]  /*01f0*/  LDS R7, [R5] ;  /* 0x0000000005077984 */ /* 0x000e640000000800 */
[----:B-1----:R-:W-:-:S05]  /*0200*/  IMAD.IADD R2, R7, 0x1, R2 ;  /* 0x0000000107027824 */ /* 0x002fca00078e0202 */
[----:B------:R1:W-:Y:S01]  /*0210*/  STS [R5], R2 ;  /* 0x0000000205007388 */ /* 0x0003e20000000800 */
[----:B------:R-:W-:Y:S06]  /*0220*/  BAR.SYNC.DEFER_BLOCKING 0x0 ;  /* 0x0000000000007b1d */ /* 0x000fec0000010000 */
[----:B------:R-:W-:Y:S05]  /*0230*/  BRA.U !UP0, `(.L_x_2) ;  /* 0xfffffffd08cc7547 */ /* 0x000fea000b83ffff */
.L_x_1:
[----:B------:R-:W2:Y:S02]  /*0240*/  LDCU.64 UR4, c[0x0][0x398] ;  /* 0x00007300ff0477ac */ /* 0x000ea40008000a00 */
[----:B--2---:R-:W-:Y:S01]  /*0250*/  ISETP.GE.U32.AND P0, PT, R0, UR4, PT ;  /* 0x0000000400007c0c */ /* 0x004fe2000bf06070 */
[----:B------:R-:W-:-:S03]  /*0260*/  UIADD3 UR4, UPT, UPT, UR6, -0x1, URZ ;  /* 0xffffffff06047890 */ /* 0x000fc6000fffe0ff */
[----:B------:R-:W-:-:S03]  /*0270*/  ISETP.GE.U32.AND.EX P0, PT, RZ, UR5, PT, P0 ;  /* 0x00000005ff007c0c */ /* 0x000fc6000bf06100 */
[----:B------:R-:W-:-:S10]  /*0280*/  ISETP.NE.AND P1, PT, R6, UR4, PT ;  /* 0x0000000406007c0c */ /* 0x000fd4000bf25270 */
[----:B------:R-:W2:Y:S01]  /*0290*/  @!P0 LDS R7, [R5] ;  /* 0x0000000005078984 */ /* 0x000ea20000000800 */
[----:B-1----:R-:W1:Y:S02]  /*02a0*/  @!P0 LDC.64 R2, c[0x0][0x388] ;  /* 0x0000e200ff028b82 */ /* 0x002e640000000a00 */
[----:B-1----:R-:W-:-:S04]  /*02b0*/  @!P0 LEA R2, P2, R0, R2, 0x2 ;  /* 0x0000000200028211 */ /* 0x002fc800078410ff */
[----:B------:R-:W-:-:S05]  /*02c0*/  @!P0 LEA.HI.X R3, R0, R3, RZ, 0x2, P2 ;  /* 0x0000000300038211 */ /* 0x000fca00010f14ff */
[----:B--2---:R1:W-:Y:S01]  /*02d0*/  @!P0 STG.E desc[UR8][R2.64], R7 ;  /* 0x0000000702008986 */ /* 0x0043e2000c101908 */
[----:B------:R-:W-:Y:S05]  /*02e0*/  @P1 EXIT ;  /* 0x000000000000194d */ /* 0x000fea0003800000 */
[----:B0-----:R-:W0:Y:S01]  /*02f0*/  LDS R5, [R5] ;  /* 0x0000000005057984 */ /* 0x001e220000000800 */
[----:B-1----:R-:W1:Y:S02]  /*0300*/  LDC.64 R2, c[0x0][0x390] ;  /* 0x0000e400ff027b82 */ /* 0x002e640000000a00 */
[----:B-1----:R-:W-:-:S05]  /*0310*/  IMAD.WIDE.U32 R2, R9, 0x4, R2 ;  /* 0x0000000409027825 */ /* 0x002fca00078e0002 */
[----:B0-----:R-:W-:Y:S01]  /*0320*/  STG.E desc[UR8][R2.64], R5 ;  /* 0x0000000502007986 */ /* 0x001fe2000c101908 */
[----:B------:R-:W-:Y:S05]  /*0330*/  EXIT ;  /* 0x000000000000794d */ /* 0x000fea0003800000 */
.L_x_3:
        /* <DEDUP_REMOVED lines=12> */
.L_x_5:


//--------------------- .nv.shared._Z18add_offsets_kernelPjPKjm --------------------------
	.section	.nv.shared._Z18add_offsets_kernelPjPKjm,"aw",@nobits
	.sectionflags	@""
	.align	16
	.zero		1024


//--------------------- .nv.shared.reserved.0     --------------------------
	.section	.nv.shared.reserved.0,"aw",@nobits
	.weak		__nv_reservedSMEM_offset_0_alias
	.size		__nv_reservedSMEM_offset_0_alias, 0, 64
	.other		__nv_reservedSMEM_offset_0_alias,@"STO_CUDA_RESERVED_SHARED STV_DEFAULT"
__nv_reservedSMEM_offset_0_alias:
	.zero		0
	.zero		64


//--------------------- .nv.shared._Z17block_scan_kernelPKjPjS1_m --------------------------
	.section	.nv.shared._Z17block_scan_kernelPKjPjS1_m,"aw",@nobits
	.sectionflags	@""
	.align	16
	.zero		1024


//--------------------- .nv.constant0._Z18add_offsets_kernelPjPKjm --------------------------
	.section	.nv.constant0._Z18add_offsets_kernelPjPKjm,"a",@progbits
	.sectionflags	@""
	.align	4
.nv.constant0._Z18add_offsets_kernelPjPKjm:
	.zero		920


//--------------------- .nv.constant0._Z17block_scan_kernelPKjPjS1_m --------------------------
	.section	.nv.constant0._Z17block_scan_kernelPKjPjS1_m,"a",@progbits
	.sectionflags	@""
	.align	4
.nv.constant0._Z17block_scan_kernelPKjPjS1_m:
	.zero		928


//--------------------- SYMBOLS --------------------------

	.type		.nv.reservedSmem.offset0,@object
	.size		.nv.reservedSmem.offset0,0x4
	.type		.nv.reservedSmem.cap,@object
	.size		.nv.reservedSmem.cap,0x4
